	.headerflags	@"EF_CUDA_TEXMODE_UNIFIED EF_CUDA_64BIT_ADDRESS EF_CUDA_SM86 EF_CUDA_VIRTUAL_SM(EF_CUDA_SM86)"
	.elftype	@"ET_EXEC"


//--------------------- .nv.info                  --------------------------
	.section	.nv.info,"",@"SHT_CUDA_INFO"
	.align	4


	//----- nvinfo : EIATTR_REGCOUNT
	.align		4
        /*0000*/ 	.byte	0x04, 0x2f
        /*0002*/ 	.short	(.L_1 - .L_0)
	.align		4
.L_0:
        /*0004*/ 	.word	index@(triton_)
        /*0008*/ 	.word	0x00000027


	//----- nvinfo : EIATTR_MIN_STACK_SIZE
	.align		4
.L_1:
        /*000c*/ 	.byte	0x04, 0x12
        /*000e*/ 	.short	(.L_3 - .L_2)
	.align		4
.L_2:
        /*0010*/ 	.word	index@(triton_)
        /*0014*/ 	.word	0x00000000


	//----- nvinfo : EIATTR_FRAME_SIZE
	.align		4
.L_3:
        /*0018*/ 	.byte	0x04, 0x11
        /*001a*/ 	.short	(.L_5 - .L_4)
	.align		4
.L_4:
        /*001c*/ 	.word	index@(triton_)
        /*0020*/ 	.word	0x00000000


	//----- nvinfo : EIATTR_MIN_STACK_SIZE
	.align		4
.L_5:
        /*0024*/ 	.byte	0x04, 0x12
        /*0026*/ 	.short	(.L_7 - .L_6)
	.align		4
.L_6:
        /*0028*/ 	.word	index@(triton_)
        /*002c*/ 	.word	0x00000000
.L_7:


//--------------------- .nv.info.triton_          --------------------------
	.section	.nv.info.triton_,"",@"SHT_CUDA_INFO"
	.sectionflags	@""
	.align	4


	//----- nvinfo : EIATTR_CUDA_API_VERSION
	.align		4
        /*0000*/ 	.byte	0x04, 0x37
        /*0002*/ 	.short	(.L_9 - .L_8)
.L_8:
        /*0004*/ 	.word	0x0000007c


	//----- nvinfo : EIATTR_SW2861232_WAR
	.align		4
.L_9:
        /*0008*/ 	.byte	0x01, 0x35
	.zero		2


	//----- nvinfo : EIATTR_PARAM_CBANK
	.align		4
        /*000c*/ 	.byte	0x04, 0x0a
        /*000e*/ 	.short	(.L_11 - .L_10)
	.align		4
.L_10:
        /*0010*/ 	.word	index@(.nv.constant0.triton_)
        /*0014*/ 	.short	0x0160
        /*0016*/ 	.short	0x0020


	//----- nvinfo : EIATTR_CBANK_PARAM_SIZE
	.align		4
.L_11:
        /*0018*/ 	.byte	0x03, 0x19
        /*001a*/ 	.short	0x0020


	//----- nvinfo : EIATTR_KPARAM_INFO
	.align		4
        /*001c*/ 	.byte	0x04, 0x17
        /*001e*/ 	.short	(.L_13 - .L_12)
.L_12:
        /*0020*/ 	.word	0x00000000
        /*0024*/ 	.short	0x0003
        /*0026*/ 	.short	0x0018
        /*0028*/ 	.byte	0x00, 0xf4, 0x21, 0x00


	//----- nvinfo : EIATTR_KPARAM_INFO
	.align		4
.L_13:
        /*002c*/ 	.byte	0x04, 0x17
        /*002e*/ 	.short	(.L_15 - .L_14)
.L_14:
        /*0030*/ 	.word	0x00000000
        /*0034*/ 	.short	0x0002
        /*0036*/ 	.short	0x0010
        /*0038*/ 	.byte	0x00, 0xf0, 0x11, 0x00


	//----- nvinfo : EIATTR_KPARAM_INFO
	.align		4
.L_15:
        /*003c*/ 	.byte	0x04, 0x17
        /*003e*/ 	.short	(.L_17 - .L_16)
.L_16:
        /*0040*/ 	.word	0x00000000
        /*0044*/ 	.short	0x0001
        /*0046*/ 	.short	0x0008
        /*0048*/ 	.byte	0x00, 0xf4, 0x21, 0x00


	//----- nvinfo : EIATTR_KPARAM_INFO
	.align		4
.L_17:
        /*004c*/ 	.byte	0x04, 0x17
        /*004e*/ 	.short	(.L_19 - .L_18)
.L_18:
        /*0050*/ 	.word	0x00000000
        /*0054*/ 	.short	0x0000
        /*0056*/ 	.short	0x0000
        /*0058*/ 	.byte	0x00, 0xf4, 0x21, 0x00


	//----- nvinfo : EIATTR_MAXREG_COUNT
	.align		4
.L_19:
        /*005c*/ 	.byte	0x03, 0x1b
        /*005e*/ 	.short	0x00ff


	//----- nvinfo : EIATTR_EXIT_INSTR_OFFSETS
	.align		4
        /*0060*/ 	.byte	0x04, 0x1c
        /*0062*/ 	.short	(.L_21 - .L_20)


	//   ....[0]....
.L_20:
        /*0064*/ 	.word	0x000013c0


	//   ....[1]....
        /*0068*/ 	.word	0x000013e0


	//----- nvinfo : EIATTR_REQNTID
	.align		4
.L_21:
        /*006c*/ 	.byte	0x04, 0x10
        /*006e*/ 	.short	(.L_23 - .L_22)
.L_22:
        /*0070*/ 	.word	0x00000100
        /*0074*/ 	.word	0x00000001
        /*0078*/ 	.word	0x00000001
.L_23:


//--------------------- .nv.callgraph             --------------------------
	.section	.nv.callgraph,"",@"SHT_CUDA_CALLGRAPH"
	.align	4
	.sectionentsize	8
	.align		4
        /*0000*/ 	.word	0x00000000
	.align		4
        /*0004*/ 	.word	0xffffffff
	.align		4
        /*0008*/ 	.word	0x00000000
	.align		4
        /*000c*/ 	.word	0xfffffffe
	.align		4
        /*0010*/ 	.word	0x00000000
	.align		4
        /*0014*/ 	.word	0xfffffffd
	.align		4
        /*0018*/ 	.word	0x00000000
	.align		4
        /*001c*/ 	.word	0xfffffffc


//--------------------- .nv.rel.action            --------------------------
	.section	.nv.rel.action,"",@"SHT_CUDA_RELOCINFO"
	.align	8
	.sectionentsize	8
        /*0000*/ 	.byte	0x73, 0x00, 0x00, 0x00, 0x00, 0x00, 0x00, 0x00, 0x00, 0x00, 0x00, 0x11, 0x25, 0x00, 0x05, 0x36


//--------------------- .nv.constant0.triton_     --------------------------
	.section	.nv.constant0.triton_,"a",@progbits
	.sectionflags	@""
	.align	4
.nv.constant0.triton_:
	.zero		384


//--------------------- .text.triton_             --------------------------
	.section	.text.triton_,"ax",@progbits
	.sectioninfo	@"SHI_REGISTERS=39"
	.align	128
        .global         triton_
        .type           triton_,@function
        .size           triton_,(.L_x_1 - triton_)
        .other          triton_,@"STO_CUDA_ENTRY STV_DEFAULT"
triton_:
.text.triton_:
[----:B------:R-:W-:Y:S02]  /*0000*/  MOV R1, c[0x0][0x28] ;  /* 0x00000a0000017a02 */ /* 0x000fe40000000f00 */
[----:B------:R-:W0:Y:S01]  /*0010*/  S2R R0, SR_TID.X ;  /* 0x0000000000007919 */ /* 0x000e220000002100 */
[----:B------:R-:W-:Y:S01]  /*0020*/  MOV R6, 0x2 ;  /* 0x0000000200067802 */ /* 0x000fe20000000f00 */
[----:B------:R-:W-:Y:S01]  /*0030*/  CS2R R20, SRZ ;  /* 0x0000000000147805 */ /* 0x000fe2000001ff00 */
[----:B------:R-:W-:Y:S01]  /*0040*/  CS2R R22, SRZ ;  /* 0x0000000000167805 */ /* 0x000fe2000001ff00 */
[----:B------:R-:W1:Y:S01]  /*0050*/  S2R R3, SR_CTAID.X ;  /* 0x0000000000037919 */ /* 0x000e620000002500 */
[----:B------:R-:W-:Y:S01]  /*0060*/  CS2R R24, SRZ ;  /* 0x0000000000187805 */ /* 0x000fe2000001ff00 */
[----:B------:R-:W-:Y:S01]  /*0070*/  CS2R R26, SRZ ;  /* 0x00000000001a7805 */ /* 0x000fe2000001ff00 */
[----:B------:R-:W-:Y:S01]  /*0080*/  ULDC.64 UR4, c[0x0][0x118] ;  /* 0x0000460000047ab9 */ /* 0x000fe20000000a00 */
[----:B0-----:R-:W-:-:S04]  /*0090*/  SHF.L.U32 R0, R0, 0x3, RZ ;  /* 0x0000000300007819 */ /* 0x001fc800000006ff */
[----:B------:R-:W-:-:S04]  /*00a0*/  LOP3.LUT R0, R0, 0x7f8, RZ, 0xc0, !PT ;  /* 0x000007f800007812 */ /* 0x000fc800078ec0ff */
[----:B-1----:R-:W-:-:S04]  /*00b0*/  LEA R0, R3, R0, 0xc ;  /* 0x0000000003007211 */ /* 0x002fc800078e60ff */
[C---:B------:R-:W-:Y:S01]  /*00c0*/  ISETP.GE.AND P1, PT, R0.reuse, 0x39c00, PT ;  /* 0x00039c000000780c */ /* 0x040fe20003f26270 */
[----:B------:R-:W-:-:S04]  /*00d0*/  IMAD.HI R2, R0, 0x2aaaaaab, RZ ;  /* 0x2aaaaaab00027827 */ /* 0x000fc800078e02ff */
[----:B------:R-:W-:Y:S01]  /*00e0*/  IMAD.WIDE R16, R0, R6, c[0x0][0x160] ;  /* 0x0000580000107625 */ /* 0x000fe200078e0206 */
[----:B------:R-:W-:-:S04]  /*00f0*/  SHF.R.U32.HI R3, RZ, 0x1f, R2 ;  /* 0x0000001fff037819 */ /* 0x000fc80000011602 */
[----:B------:R-:W-:-:S03]  /*0100*/  LEA.HI R3, R2, R3, RZ, 0x17 ;  /* 0x0000000302037211 */ /* 0x000fc600078fb8ff */
[----:B------:R-:W2:Y:S02]  /*0110*/  @!P1 LDG.E.128 R24, [R16.64] ;  /* 0x0000000410189981 */ /* 0x000ea4000c1e1d00 */
[----:B------:R-:W-:-:S04]  /*0120*/  IMAD R3, R3, -0xc00, R0 ;  /* 0xfffff40003037824 */ /* 0x000fc800078e0200 */
[----:B------:R-:W-:-:S05]  /*0130*/  IMAD.WIDE R2, R3, R6, c[0x0][0x168] ;  /* 0x00005a0003027625 */ /* 0x000fca00078e0206 */
[----:B------:R0:W3:Y:S01]  /*0140*/  @!P1 LDG.E.EL.128 R20, [R2.64] ;  /* 0x0000000402149981 */ /* 0x0000e2000c2e1d00 */
[----:B------:R-:W-:-:S05]  /*0150*/  IADD3 R0, R0, 0x800, RZ ;  /* 0x0000080000007810 */ /* 0x000fca0007ffe0ff */
[----:B------:R-:W-:-:S05]  /*0160*/  IMAD.HI R4, R0, 0x2aaaaaab, RZ ;  /* 0x2aaaaaab00047827 */ /* 0x000fca00078e02ff */
[----:B------:R-:W-:Y:S02]  /*0170*/  SHF.R.U32.HI R5, RZ, 0x1f, R4 ;  /* 0x0000001fff057819 */ /* 0x000fe40000011604 */
[----:B------:R-:W-:Y:S02]  /*0180*/  ISETP.GE.AND P0, PT, R0, 0x39c00, PT ;  /* 0x00039c000000780c */ /* 0x000fe40003f06270 */
[----:B------:R-:W-:Y:S01]  /*0190*/  LEA.HI R5, R4, R5, RZ, 0x17 ;  /* 0x0000000504057211 */ /* 0x000fe200078fb8ff */
[----:B------:R-:W-:Y:S01]  /*01a0*/  CS2R R8, SRZ ;  /* 0x0000000000087805 */ /* 0x000fe2000001ff00 */
[----:B------:R-:W-:-:S03]  /*01b0*/  CS2R R10, SRZ ;  /* 0x00000000000a7805 */ /* 0x000fc6000001ff00 */
[----:B------:R-:W-:Y:S01]  /*01c0*/  IMAD R5, R5, -0xc00, R0 ;  /* 0xfffff40005057824 */ /* 0x000fe200078e0200 */
[----:B------:R-:W-:Y:S01]  /*01d0*/  CS2R R12, SRZ ;  /* 0x00000000000c7805 */ /* 0x000fe2000001ff00 */
[----:B------:R-:W-:Y:S02]  /*01e0*/  CS2R R14, SRZ ;  /* 0x00000000000e7805 */ /* 0x000fe4000001ff00 */
[----:B0-----:R-:W-:-:S04]  /*01f0*/  IMAD.WIDE R2, R5, R6, c[0x0][0x168] ;  /* 0x00005a0005027625 */ /* 0x001fc800078e0206 */
[----:B------:R-:W4:Y:S04]  /*0200*/  @!P0 LDG.E.128 R12, [R16.64+0x1000] ;  /* 0x00100004100c8981 */ /* 0x000f28000c1e1d00 */
[----:B------:R0:W5:Y:S01]  /*0210*/  @!P0 LDG.E.EL.128 R8, [R2.64] ;  /* 0x0000000402088981 */ /* 0x000162000c2e1d00 */
[----:B--2---:R-:W-:Y:S02]  /*0220*/  SHF.L.U32 R7, R24, 0x10, RZ ;  /* 0x0000001018077819 */ /* 0x004fe400000006ff */
[----:B------:R-:W-:Y:S02]  /*0230*/  SHF.L.U32 R6, R25, 0x10, RZ ;  /* 0x0000001019067819 */ /* 0x000fe400000006ff */
[----:B---3--:R-:W-:Y:S02]  /*0240*/  SHF.L.U32 R0, R20, 0x10, RZ ;  /* 0x0000001014007819 */ /* 0x008fe400000006ff */
[----:B------:R-:W-:-:S03]  /*0250*/  SHF.L.U32 R5, R21, 0x10, RZ ;  /* 0x0000001015057819 */ /* 0x000fc600000006ff */
[----:B------:R-:W-:Y:S01]  /*0260*/  FADD R7, R7, R0 ;  /* 0x0000000007077221 */ /* 0x000fe20000000000 */
[----:B------:R-:W-:Y:S01]  /*0270*/  SHF.L.U32 R4, R26, 0x10, RZ ;  /* 0x000000101a047819 */ /* 0x000fe200000006ff */
[----:B------:R-:W-:Y:S01]  /*0280*/  FADD R6, R6, R5 ;  /* 0x0000000506067221 */ /* 0x000fe20000000000 */
[----:B------:R-:W-:Y:S01]  /*0290*/  SHF.L.U32 R5, R22, 0x10, RZ ;  /* 0x0000001016057819 */ /* 0x000fe200000006ff */
[----:B------:R-:W-:Y:S01]  /*02a0*/  FFMA R0, R7, -1.7020000219345092773, RZ ;  /* 0xbfd9db2307007823 */ /* 0x000fe200000000ff */
[----:B------:R-:W-:-:S03]  /*02b0*/  SHF.L.U32 R18, R23, 0x10, RZ ;  /* 0x0000001017127819 */ /* 0x000fc600000006ff */
[----:B------:R-:W-:Y:S01]  /*02c0*/  FMUL R19, R0, 1.4426950216293334961 ;  /* 0x3fb8aa3b00137820 */ /* 0x000fe20000400000 */
[----:B------:R-:W-:Y:S01]  /*02d0*/  FADD R4, R4, R5 ;  /* 0x0000000504047221 */ /* 0x000fe20000000000 */
[----:B------:R-:W-:Y:S01]  /*02e0*/  FFMA R0, R6, -1.7020000219345092773, RZ ;  /* 0xbfd9db2306007823 */ /* 0x000fe200000000ff */
[----:B------:R-:W-:Y:S02]  /*02f0*/  SHF.L.U32 R5, R27, 0x10, RZ ;  /* 0x000000101b057819 */ /* 0x000fe400000006ff */
[----:B------:R-:W-:Y:S02]  /*0300*/  PRMT R24, R24, 0x7632, R24 ;  /* 0x0000763218187816 */ /* 0x000fe40000000018 */
[----:B------:R-:W-:Y:S01]  /*0310*/  PRMT R20, R20, 0x7632, R20 ;  /* 0x0000763214147816 */ /* 0x000fe20000000014 */
[----:B0-----:R-:W-:Y:S01]  /*0320*/  FMUL R2, R0, 1.4426950216293334961 ;  /* 0x3fb8aa3b00027820 */ /* 0x001fe20000400000 */
[----:B------:R-:W-:Y:S01]  /*0330*/  FFMA R0, R4, -1.7020000219345092773, RZ ;  /* 0xbfd9db2304007823 */ /* 0x000fe200000000ff */
[----:B------:R-:W-:Y:S01]  /*0340*/  FADD R5, R5, R18 ;  /* 0x0000001205057221 */ /* 0x000fe20000000000 */
[----:B------:R-:W-:-:S02]  /*0350*/  SHF.L.U32 R18, R24, 0x10, RZ ;  /* 0x0000001018127819 */ /* 0x000fc400000006ff */
[----:B------:R-:W-:Y:S01]  /*0360*/  SHF.L.U32 R3, R20, 0x10, RZ ;  /* 0x0000001014037819 */ /* 0x000fe200000006ff */
[----:B------:R-:W-:Y:S01]  /*0370*/  FMUL R24, R0, 1.4426950216293334961 ;  /* 0x3fb8aa3b00187820 */ /* 0x000fe20000400000 */
[----:B------:R-:W-:-:S03]  /*0380*/  FFMA R0, R5, -1.7020000219345092773, RZ ;  /* 0xbfd9db2305007823 */ /* 0x000fc600000000ff */
[----:B------:R-:W-:Y:S01]  /*0390*/  FADD R18, R18, R3 ;  /* 0x0000000312127221 */ /* 0x000fe20000000000 */
[----:B------:R-:W-:Y:S01]  /*03a0*/  FMUL R28, R0, 1.4426950216293334961 ;  /* 0x3fb8aa3b001c7820 */ /* 0x000fe20000400000 */
[----:B------:R-:W-:Y:S02]  /*03b0*/  FSETP.GEU.AND P4, PT, R24, -126, PT ;  /* 0xc2fc00001800780b */ /* 0x000fe40003f8e000 */
[----:B------:R-:W-:Y:S01]  /*03c0*/  FFMA R0, R18, -1.7020000219345092773, RZ ;  /* 0xbfd9db2312007823 */ /* 0x000fe200000000ff */
[----:B------:R-:W-:-:S03]  /*03d0*/  FSETP.GEU.AND P6, PT, R2, -126, PT ;  /* 0xc2fc00000200780b */ /* 0x000fc60003fce000 */
[----:B------:R-:W-:Y:S01]  /*03e0*/  FMUL R0, R0, 1.4426950216293334961 ;  /* 0x3fb8aa3b00007820 */ /* 0x000fe20000400000 */
[----:B------:R-:W-:Y:S02]  /*03f0*/  FSETP.GEU.AND P5, PT, R28, -126, PT ;  /* 0xc2fc00001c00780b */ /* 0x000fe40003fae000 */
[----:B------:R-:W-:Y:S02]  /*0400*/  FSETP.GEU.AND P3, PT, R19, -126, PT ;  /* 0xc2fc00001300780b */ /* 0x000fe40003f6e000 */
[----:B------:R-:W-:Y:S02]  /*0410*/  FSETP.GEU.AND P2, PT, R0, -126, PT ;  /* 0xc2fc00000000780b */ /* 0x000fe40003f4e000 */
[----:B------:R-:W-:-:S03]  /*0420*/  @!P4 FMUL R24, R24, 0.5 ;  /* 0x3f0000001818c820 */ /* 0x000fc60000400000 */
[----:B------:R-:W-:Y:S01]  /*0430*/  @!P6 FMUL R2, R2, 0.5 ;  /* 0x3f0000000202e820 */ /* 0x000fe20000400000 */
[----:B------:R-:W0:Y:S03]  /*0440*/  MUFU.EX2 R20, R24 ;  /* 0x0000001800147308 */ /* 0x000e260000000800 */
[----:B------:R-:W-:Y:S02]  /*0450*/  @!P5 FMUL R28, R28, 0.5 ;  /* 0x3f0000001c1cd820 */ /* 0x000fe40000400000 */
[----:B------:R-:W-:Y:S02]  /*0460*/  @!P3 FMUL R19, R19, 0.5 ;  /* 0x3f0000001313b820 */ /* 0x000fe40000400000 */
[----:B------:R-:W-:Y:S01]  /*0470*/  @!P2 FMUL R0, R0, 0.5 ;  /* 0x3f0000000000a820 */ /* 0x000fe20000400000 */
[----:B------:R-:W1:Y:S08]  /*0480*/  MUFU.EX2 R3, R2 ;  /* 0x0000000200037308 */ /* 0x000e700000000800 */
[----:B------:R-:W2:Y:S08]  /*0490*/  MUFU.EX2 R30, R28 ;  /* 0x0000001c001e7308 */ /* 0x000eb00000000800 */
[----:B------:R-:W3:Y:S08]  /*04a0*/  MUFU.EX2 R29, R0 ;  /* 0x00000000001d7308 */ /* 0x000ef00000000800 */
[----:B------:R-:W4:Y:S01]  /*04b0*/  MUFU.EX2 R19, R19 ;  /* 0x0000001300137308 */ /* 0x000f220000000800 */
[----:B0-----:R-:W-:Y:S01]  /*04c0*/  @!P4 FMUL R20, R20, R20 ;  /* 0x000000141414c220 */ /* 0x001fe20000400000 */
[----:B-1----:R-:W-:Y:S01]  /*04d0*/  @!P6 FMUL R3, R3, R3 ;  /* 0x000000030303e220 */ /* 0x002fe20000400000 */
[----:B--2---:R-:W-:-:S02]  /*04e0*/  @!P5 FMUL R30, R30, R30 ;  /* 0x0000001e1e1ed220 */ /* 0x004fc40000400000 */
[----:B------:R-:W-:Y:S01]  /*04f0*/  FADD R24, R20, 1 ;  /* 0x3f80000014187421 */ /* 0x000fe20000000000 */
[----:B------:R-:W-:Y:S01]  /*0500*/  FADD R3, R3, 1 ;  /* 0x3f80000003037421 */ /* 0x000fe20000000000 */
[----:B---3--:R-:W-:Y:S01]  /*0510*/  @!P2 FMUL R29, R29, R29 ;  /* 0x0000001d1d1da220 */ /* 0x008fe20000400000 */
[----:B------:R-:W-:Y:S02]  /*0520*/  FADD R31, R30, 1 ;  /* 0x3f8000001e1f7421 */ /* 0x000fe40000000000 */
[----:B------:R-:W-:Y:S01]  /*0530*/  FSETP.GT.AND P5, PT, R24, 8.50705917302346158658e+37, PT ;  /* 0x7e8000001800780b */ /* 0x000fe20003fa4000 */
[----:B------:R-:W-:Y:S01]  /*0540*/  FADD R29, R29, 1 ;  /* 0x3f8000001d1d7421 */ /* 0x000fe20000000000 */
[----:B----4-:R-:W-:Y:S01]  /*0550*/  @!P3 FMUL R19, R19, R19 ;  /* 0x000000131313b220 */ /* 0x010fe20000400000 */
[----:B------:R-:W-:-:S03]  /*0560*/  FSETP.GT.AND P4, PT, R3, 8.50705917302346158658e+37, PT ;  /* 0x7e8000000300780b */ /* 0x000fc60003f84000 */
[----:B------:R-:W-:Y:S01]  /*0570*/  FADD R19, R19, 1 ;  /* 0x3f80000013137421 */ /* 0x000fe20000000000 */
[----:B------:R-:W-:Y:S02]  /*0580*/  FSETP.GT.AND P6, PT, R31, 8.50705917302346158658e+37, PT ;  /* 0x7e8000001f00780b */ /* 0x000fe40003fc4000 */
[----:B------:R-:W-:Y:S02]  /*0590*/  FSETP.GT.AND P2, PT, R29, 8.50705917302346158658e+37, PT ;  /* 0x7e8000001d00780b */ /* 0x000fe40003f44000 */
[----:B------:R-:W-:Y:S02]  /*05a0*/  FSETP.GT.AND P3, PT, R19, 8.50705917302346158658e+37, PT ;  /* 0x7e8000001300780b */ /* 0x000fe40003f64000 */
[----:B------:R-:W-:Y:S01]  /*05b0*/  @P5 FMUL R24, R24, 0.25 ;  /* 0x3e80000018185820 */ /* 0x000fe20000400000 */
[----:B------:R-:W-:Y:S02]  /*05c0*/  PRMT R2, R21, 0x7632, R2 ;  /* 0x0000763215027816 */ /* 0x000fe40000000002 */
[----:B------:R-:W-:Y:S01]  /*05d0*/  @P4 FMUL R3, R3, 0.25 ;  /* 0x3e80000003034820 */ /* 0x000fe20000400000 */
[----:B------:R-:W-:-:S02]  /*05e0*/  PRMT R30, R23, 0x7632, R30 ;  /* 0x00007632171e7816 */ /* 0x000fc4000000001e */
[----:B------:R-:W0:Y:S01]  /*05f0*/  MUFU.RCP R24, R24 ;  /* 0x0000001800187308 */ /* 0x000e220000001000 */
[----:B------:R-:W-:Y:S01]  /*0600*/  @P6 FMUL R31, R31, 0.25 ;  /* 0x3e8000001f1f6820 */ /* 0x000fe20000400000 */
[----:B------:R-:W-:Y:S01]  /*0610*/  PRMT R27, R27, 0x7632, R27 ;  /* 0x000076321b1b7816 */ /* 0x000fe2000000001b */
[----:B------:R-:W-:Y:S01]  /*0620*/  @P2 FMUL R29, R29, 0.25 ;  /* 0x3e8000001d1d2820 */ /* 0x000fe20000400000 */
[----:B------:R-:W-:Y:S01]  /*0630*/  PRMT R25, R25, 0x7632, R25 ;  /* 0x0000763219197816 */ /* 0x000fe20000000019 */
[----:B------:R-:W-:-:S03]  /*0640*/  @P3 FMUL R19, R19, 0.25 ;  /* 0x3e80000013133820 */ /* 0x000fc60000400000 */
[----:B------:R1:W2:Y:S01]  /*0650*/  MUFU.RCP R20, R3 ;  /* 0x0000000300147308 */ /* 0x0002a20000001000 */
[----:B------:R-:W-:Y:S02]  /*0660*/  PRMT R22, R22, 0x7632, R22 ;  /* 0x0000763216167816 */ /* 0x000fe40000000016 */
[----:B------:R-:W-:Y:S02]  /*0670*/  PRMT R26, R26, 0x7632, R26 ;  /* 0x000076321a1a7816 */ /* 0x000fe4000000001a */
[----:B------:R-:W-:-:S03]  /*0680*/  SHF.L.U32 R27, R27, 0x10, RZ ;  /* 0x000000101b1b7819 */ /* 0x000fc600000006ff */
[----:B------:R-:W3:Y:S01]  /*0690*/  MUFU.RCP R21, R31 ;  /* 0x0000001f00157308 */ /* 0x000ee20000001000 */
[----:B-1----:R-:W-:Y:S02]  /*06a0*/  SHF.L.U32 R3, R2, 0x10, RZ ;  /* 0x0000001002037819 */ /* 0x002fe400000006ff */
[----:B------:R-:W-:Y:S02]  /*06b0*/  SHF.L.U32 R2, R30, 0x10, RZ ;  /* 0x000000101e027819 */ /* 0x000fe400000006ff */
[----:B------:R-:W-:-:S03]  /*06c0*/  SHF.L.U32 R0, R25, 0x10, RZ ;  /* 0x0000001019007819 */ /* 0x000fc600000006ff */
[----:B------:R1:W4:Y:S01]  /*06d0*/  MUFU.RCP R28, R19 ;  /* 0x00000013001c7308 */ /* 0x0003220000001000 */
[----:B------:R-:W-:Y:S02]  /*06e0*/  SHF.L.U32 R26, R26, 0x10, RZ ;  /* 0x000000101a1a7819 */ /* 0x000fe400000006ff */
[----:B------:R-:W-:Y:S01]  /*06f0*/  SHF.L.U32 R23, R22, 0x10, RZ ;  /* 0x0000001016177819 */ /* 0x000fe200000006ff */
[----:B------:R-:W-:-:S04]  /*0700*/  FADD R2, R27, R2 ;  /* 0x000000021b027221 */ /* 0x000fc80000000000 */
[----:B------:R-:W4:Y:S01]  /*0710*/  MUFU.RCP R29, R29 ;  /* 0x0000001d001d7308 */ /* 0x000f220000001000 */
[----:B-1----:R-:W-:Y:S01]  /*0720*/  MOV R19, 0x3e800000 ;  /* 0x3e80000000137802 */ /* 0x002fe20000000f00 */
[----:B------:R-:W-:Y:S01]  /*0730*/  FADD R0, R0, R3 ;  /* 0x0000000300007221 */ /* 0x000fe20000000000 */
[----:B------:R-:W-:Y:S02]  /*0740*/  FADD R3, R26, R23 ;  /* 0x000000171a037221 */ /* 0x000fe40000000000 */
[C---:B------:R-:W-:Y:S02]  /*0750*/  FSEL R27, R19.reuse, 1, P5 ;  /* 0x3f800000131b7808 */ /* 0x040fe40002800000 */
[C---:B------:R-:W-:Y:S02]  /*0760*/  FSEL R25, R19.reuse, 1, P4 ;  /* 0x3f80000013197808 */ /* 0x040fe40002000000 */
[C---:B------:R-:W-:Y:S01]  /*0770*/  FSEL R26, R19.reuse, 1, P6 ;  /* 0x3f800000131a7808 */ /* 0x040fe20003000000 */
[----:B0-----:R-:W-:Y:S01]  /*0780*/  FMUL R27, R24, R27 ;  /* 0x0000001b181b7220 */ /* 0x001fe20000400000 */
[C---:B------:R-:W-:Y:S01]  /*0790*/  FSEL R23, R19.reuse, 1, P3 ;  /* 0x3f80000013177808 */ /* 0x040fe20001800000 */
[----:B--2---:R-:W-:Y:S01]  /*07a0*/  FMUL R25, R20, R25 ;  /* 0x0000001914197220 */ /* 0x004fe20000400000 */
[----:B------:R-:W-:Y:S01]  /*07b0*/  FSEL R22, R19, 1, P2 ;  /* 0x3f80000013167808 */ /* 0x000fe20001000000 */
[----:B---3--:R-:W-:Y:S01]  /*07c0*/  FMUL R20, R21, R26 ;  /* 0x0000001a15147220 */ /* 0x008fe20000400000 */
[----:B------:R-:W-:Y:S01]  /*07d0*/  FMUL R21, R4, R27 ;  /* 0x0000001b04157220 */ /* 0x000fe20000400000 */
[----:B------:R-:W-:-:S02]  /*07e0*/  SHF.L.U32 R26, R12, 0x10, RZ ;  /* 0x000000100c1a7819 */ /* 0x000fc400000006ff */
[----:B-----5:R-:W-:Y:S01]  /*07f0*/  SHF.L.U32 R27, R8, 0x10, RZ ;  /* 0x00000010081b7819 */ /* 0x020fe200000006ff */
[----:B----4-:R-:W-:Y:S01]  /*0800*/  FMUL R28, R28, R23 ;  /* 0x000000171c1c7220 */ /* 0x010fe20000400000 */
[----:B------:R-:W-:Y:S01]  /*0810*/  FMUL R29, R29, R22 ;  /* 0x000000161d1d7220 */ /* 0x000fe20000400000 */
[----:B------:R-:W-:Y:S01]  /*0820*/  FMUL R22, R6, R25 ;  /* 0x0000001906167220 */ /* 0x000fe20000400000 */
[----:B------:R-:W-:Y:S01]  /*0830*/  PRMT R4, R8, 0x7632, R4 ;  /* 0x0000763208047816 */ /* 0x000fe20000000004 */
[----:B------:R-:W-:Y:S01]  /*0840*/  FFMA R34, R0, -1.7020000219345092773, RZ ;  /* 0xbfd9db2300227823 */ /* 0x000fe200000000ff */
[----:B------:R-:W-:Y:S01]  /*0850*/  PRMT R6, R11, 0x7632, R6 ;  /* 0x000076320b067816 */ /* 0x000fe20000000006 */
[----:B------:R-:W-:Y:S01]  /*0860*/  FFMA R25, R3, -1.7020000219345092773, RZ ;  /* 0xbfd9db2303197823 */ /* 0x000fe200000000ff */
[----:B------:R-:W-:Y:S01]  /*0870*/  SHF.L.U32 R24, R11, 0x10, RZ ;  /* 0x000000100b187819 */ /* 0x000fe200000006ff */
[----:B------:R-:W-:Y:S01]  /*0880*/  FADD R8, R26, R27 ;  /* 0x0000001b1a087221 */ /* 0x000fe20000000000 */
[----:B------:R-:W-:Y:S01]  /*0890*/  FFMA R11, R2, -1.7020000219345092773, RZ ;  /* 0xbfd9db23020b7823 */ /* 0x000fe200000000ff */
[----:B------:R-:W-:Y:S01]  /*08a0*/  FMUL R23, R7, R28 ;  /* 0x0000001c07177220 */ /* 0x000fe20000400000 */
[----:B------:R-:W-:Y:S01]  /*08b0*/  PRMT R26, R12, 0x7632, R26 ;  /* 0x000076320c1a7816 */ /* 0x000fe2000000001a */
[----:B------:R-:W-:Y:S01]  /*08c0*/  FMUL R18, R18, R29 ;  /* 0x0000001d12127220 */ /* 0x000fe20000400000 */
[----:B------:R-:W-:-:S02]  /*08d0*/  PRMT R12, R13, 0x7632, R12 ;  /* 0x000076320d0c7816 */ /* 0x000fc4000000000c */
[----:B------:R-:W-:Y:S01]  /*08e0*/  SHF.L.U32 R28, R13, 0x10, RZ ;  /* 0x000000100d1c7819 */ /* 0x000fe200000006ff */
[----:B------:R-:W-:Y:S01]  /*08f0*/  FMUL R34, R34, 1.4426950216293334961 ;  /* 0x3fb8aa3b22227820 */ /* 0x000fe20000400000 */
[C---:B------:R-:W-:Y:S01]  /*0900*/  PRMT R13, R14.reuse, 0x7632, R13 ;  /* 0x000076320e0d7816 */ /* 0x040fe2000000000d */
[----:B------:R-:W-:Y:S01]  /*0910*/  FMUL R25, R25, 1.4426950216293334961 ;  /* 0x3fb8aa3b19197820 */ /* 0x000fe20000400000 */
[----:B------:R-:W-:Y:S01]  /*0920*/  SHF.L.U32 R29, R14, 0x10, RZ ;  /* 0x000000100e1d7819 */ /* 0x000fe200000006ff */
[----:B------:R-:W-:Y:S01]  /*0930*/  FMUL R14, R11, 1.4426950216293334961 ;  /* 0x3fb8aa3b0b0e7820 */ /* 0x000fe20000400000 */
[----:B------:R-:W-:Y:S02]  /*0940*/  FSETP.GEU.AND P2, PT, R34, -126, PT ;  /* 0xc2fc00002200780b */ /* 0x000fe40003f4e000 */
[----:B------:R-:W-:Y:S02]  /*0950*/  FSETP.GEU.AND P4, PT, R25, -126, PT ;  /* 0xc2fc00001900780b */ /* 0x000fe40003f8e000 */
[----:B------:R-:W-:-:S02]  /*0960*/  FSETP.GEU.AND P5, PT, R14, -126, PT ;  /* 0xc2fc00000e00780b */ /* 0x000fc40003fae000 */
[C---:B------:R-:W-:Y:S02]  /*0970*/  PRMT R27, R15.reuse, 0x7632, R27 ;  /* 0x000076320f1b7816 */ /* 0x040fe4000000001b */
[----:B------:R-:W-:Y:S01]  /*0980*/  SHF.L.U32 R31, R15, 0x10, RZ ;  /* 0x000000100f1f7819 */ /* 0x000fe200000006ff */
[----:B------:R-:W-:Y:S01]  /*0990*/  FFMA R15, R8, -1.7020000219345092773, RZ ;  /* 0xbfd9db23080f7823 */ /* 0x000fe200000000ff */
[C---:B------:R-:W-:Y:S02]  /*09a0*/  PRMT R7, R10.reuse, 0x7632, R7 ;  /* 0x000076320a077816 */ /* 0x040fe40000000007 */
[----:B------:R-:W-:Y:S01]  /*09b0*/  SHF.L.U32 R10, R10, 0x10, RZ ;  /* 0x000000100a0a7819 */ /* 0x000fe200000006ff */
[----:B------:R-:W-:Y:S01]  /*09c0*/  FMUL R15, R15, 1.4426950216293334961 ;  /* 0x3fb8aa3b0f0f7820 */ /* 0x000fe20000400000 */
[----:B------:R-:W-:Y:S01]  /*09d0*/  FMUL R20, R5, R20 ;  /* 0x0000001405147220 */ /* 0x000fe20000400000 */
[----:B------:R-:W-:Y:S01]  /*09e0*/  @!P2 FMUL R34, R34, 0.5 ;  /* 0x3f0000002222a820 */ /* 0x000fe20000400000 */
[----:B------:R-:W-:Y:S01]  /*09f0*/  @!P4 FMUL R25, R25, 0.5 ;  /* 0x3f0000001919c820 */ /* 0x000fe20000400000 */
[----:B------:R-:W-:Y:S01]  /*0a00*/  @!P5 FMUL R14, R14, 0.5 ;  /* 0x3f0000000e0ed820 */ /* 0x000fe20000400000 */
[----:B------:R-:W-:Y:S01]  /*0a10*/  PRMT R5, R9, 0x7632, R5 ;  /* 0x0000763209057816 */ /* 0x000fe20000000005 */
[----:B------:R-:W-:Y:S01]  /*0a20*/  FADD R11, R29, R10 ;  /* 0x0000000a1d0b7221 */ /* 0x000fe20000000000 */
[----:B------:R-:W-:Y:S01]  /*0a30*/  SHF.L.U32 R9, R9, 0x10, RZ ;  /* 0x0000001009097819 */ /* 0x000fe200000006ff */
[----:B------:R-:W-:Y:S01]  /*0a40*/  FADD R10, R31, R24 ;  /* 0x000000181f0a7221 */ /* 0x000fe20000000000 */
[----:B------:R-:W-:-:S02]  /*0a50*/  FSETP.GEU.AND P3, PT, R15, -126, PT ;  /* 0xc2fc00000f00780b */ /* 0x000fc40003f6e000 */
[----:B------:R-:W-:Y:S01]  /*0a60*/  SHF.L.U32 R24, R13, 0x10, RZ ;  /* 0x000000100d187819 */ /* 0x000fe200000006ff */
[----:B------:R-:W0:Y:S01]  /*0a70*/  MUFU.EX2 R34, R34 ;  /* 0x0000002200227308 */ /* 0x000e220000000800 */
[----:B------:R-:W-:Y:S02]  /*0a80*/  SHF.L.U32 R26, R26, 0x10, RZ ;  /* 0x000000101a1a7819 */ /* 0x000fe400000006ff */
[----:B------:R-:W-:Y:S01]  /*0a90*/  SHF.L.U32 R13, R4, 0x10, RZ ;  /* 0x00000010040d7819 */ /* 0x000fe200000006ff */
[----:B------:R-:W-:Y:S01]  /*0aa0*/  FADD R9, R28, R9 ;  /* 0x000000091c097221 */ /* 0x000fe20000000000 */
[----:B------:R-:W-:-:S03]  /*0ab0*/  SHF.L.U32 R12, R12, 0x10, RZ ;  /* 0x000000100c0c7819 */ /* 0x000fc600000006ff */
[----:B------:R-:W1:Y:S01]  /*0ac0*/  MUFU.EX2 R25, R25 ;  /* 0x0000001900197308 */ /* 0x000e620000000800 */
[----:B------:R-:W-:Y:S02]  /*0ad0*/  SHF.L.U32 R28, R27, 0x10, RZ ;  /* 0x000000101b1c7819 */ /* 0x000fe400000006ff */
[----:B------:R-:W-:Y:S02]  /*0ae0*/  SHF.L.U32 R5, R5, 0x10, RZ ;  /* 0x0000001005057819 */ /* 0x000fe400000006ff */
[----:B------:R-:W-:-:S03]  /*0af0*/  SHF.L.U32 R27, R7, 0x10, RZ ;  /* 0x00000010071b7819 */ /* 0x000fc600000006ff */
[----:B------:R-:W2:Y:S01]  /*0b00*/  MUFU.EX2 R14, R14 ;  /* 0x0000000e000e7308 */ /* 0x000ea20000000800 */
[----:B------:R-:W-:Y:S01]  /*0b10*/  FADD R7, R26, R13 ;  /* 0x0000000d1a077221 */ /* 0x000fe20000000000 */
[----:B------:R-:W-:Y:S01]  /*0b20*/  SHF.L.U32 R29, R6, 0x10, RZ ;  /* 0x00000010061d7819 */ /* 0x000fe200000006ff */
[----:B------:R-:W-:Y:S02]  /*0b30*/  FADD R6, R12, R5 ;  /* 0x000000050c067221 */ /* 0x000fe40000000000 */
[----:B------:R-:W-:Y:S01]  /*0b40*/  FFMA R12, R7, -1.7020000219345092773, RZ ;  /* 0xbfd9db23070c7823 */ /* 0x000fe200000000ff */
[----:B------:R-:W-:Y:S01]  /*0b50*/  @!P3 FMUL R15, R15, 0.5 ;  /* 0x3f0000000f0fb820 */ /* 0x000fe20000400000 */
[----:B------:R-:W-:Y:S01]  /*0b60*/  FADD R5, R24, R27 ;  /* 0x0000001b18057221 */ /* 0x000fe20000000000 */
[----:B------:R-:W-:Y:S01]  /*0b70*/  FFMA R24, R9, -1.7020000219345092773, RZ ;  /* 0xbfd9db2309187823 */ /* 0x000fe200000000ff */
[----:B------:R-:W-:Y:S01]  /*0b80*/  FMUL R30, R12, 1.4426950216293334961 ;  /* 0x3fb8aa3b0c1e7820 */ /* 0x000fe20000400000 */
[----:B------:R3:W4:Y:S01]  /*0b90*/  MUFU.EX2 R13, R15 ;  /* 0x0000000f000d7308 */ /* 0x0007220000000800 */
[----:B0-----:R-:W-:Y:S01]  /*0ba0*/  @!P2 FMUL R34, R34, R34 ;  /* 0x000000222222a220 */ /* 0x001fe20000400000 */
[----:B-1----:R-:W-:Y:S01]  /*0bb0*/  @!P4 FMUL R25, R25, R25 ;  /* 0x000000191919c220 */ /* 0x002fe20000400000 */
[----:B------:R-:W-:Y:S01]  /*0bc0*/  FMUL R24, R24, 1.4426950216293334961 ;  /* 0x3fb8aa3b18187820 */ /* 0x000fe20000400000 */
[----:B--2---:R-:W-:Y:S01]  /*0bd0*/  @!P5 FMUL R14, R14, R14 ;  /* 0x0000000e0e0ed220 */ /* 0x004fe20000400000 */
[----:B------:R-:W-:Y:S01]  /*0be0*/  FSETP.GEU.AND P5, PT, R30, -126, PT ;  /* 0xc2fc00001e00780b */ /* 0x000fe20003fae000 */
[----:B------:R-:W-:Y:S01]  /*0bf0*/  FADD R4, R28, R29 ;  /* 0x0000001d1c047221 */ /* 0x000fe20000000000 */
[----:B------:R-:W-:Y:S01]  /*0c00*/  FADD R34, R34, 1 ;  /* 0x3f80000022227421 */ /* 0x000fe20000000000 */
[----:B------:R-:W-:Y:S01]  /*0c10*/  FADD R28, R25, 1 ;  /* 0x3f800000191c7421 */ /* 0x000fe20000000000 */
[----:B------:R-:W-:-:S03]  /*0c20*/  FSETP.GEU.AND P6, PT, R24, -126, PT ;  /* 0xc2fc00001800780b */ /* 0x000fc60003fce000 */
[----:B------:R-:W-:Y:S02]  /*0c30*/  FSETP.GT.AND P2, PT, R34, 8.50705917302346158658e+37, PT ;  /* 0x7e8000002200780b */ /* 0x000fe40003f44000 */
[----:B------:R-:W-:Y:S01]  /*0c40*/  FSETP.GT.AND P4, PT, R28, 8.50705917302346158658e+37, PT ;  /* 0x7e8000001c00780b */ /* 0x000fe20003f84000 */
[----:B---3--:R-:W-:Y:S01]  /*0c50*/  FADD R15, R14, 1 ;  /* 0x3f8000000e0f7421 */ /* 0x008fe20000000000 */
[----:B------:R-:W-:Y:S01]  /*0c60*/  FFMA R31, R11, -1.7020000219345092773, RZ ;  /* 0xbfd9db230b1f7823 */ /* 0x000fe200000000ff */
[----:B----4-:R-:W-:Y:S01]  /*0c70*/  @!P3 FMUL R13, R13, R13 ;  /* 0x0000000d0d0db220 */ /* 0x010fe20000400000 */
[----:B------:R-:W-:Y:S02]  /*0c80*/  @!P5 FMUL R30, R30, 0.5 ;  /* 0x3f0000001e1ed820 */ /* 0x000fe40000400000 */
[----:B------:R-:W-:Y:S01]  /*0c90*/  FSETP.GT.AND P3, PT, R15, 8.50705917302346158658e+37, PT ;  /* 0x7e8000000f00780b */ /* 0x000fe20003f64000 */
[----:B------:R-:W-:Y:S01]  /*0ca0*/  FMUL R31, R31, 1.4426950216293334961 ;  /* 0x3fb8aa3b1f1f7820 */ /* 0x000fe20000400000 */
[----:B------:R-:W-:Y:S01]  /*0cb0*/  FADD R12, R13, 1 ;  /* 0x3f8000000d0c7421 */ /* 0x000fe20000000000 */
[----:B------:R-:W-:Y:S01]  /*0cc0*/  @!P6 FMUL R24, R24, 0.5 ;  /* 0x3f0000001818e820 */ /* 0x000fe20000400000 */
[----:B------:R-:W0:Y:S01]  /*0cd0*/  MUFU.EX2 R30, R30 ;  /* 0x0000001e001e7308 */ /* 0x000e220000000800 */
[----:B------:R-:W-:Y:S01]  /*0ce0*/  FFMA R26, R10, -1.7020000219345092773, RZ ;  /* 0xbfd9db230a1a7823 */ /* 0x000fe200000000ff */
[----:B------:R-:W-:Y:S01]  /*0cf0*/  @P2 FMUL R34, R34, 0.25 ;  /* 0x3e80000022222820 */ /* 0x000fe20000400000 */
[C---:B------:R-:W-:Y:S01]  /*0d00*/  FSEL R25, R19.reuse, 1, P2 ;  /* 0x3f80000013197808 */ /* 0x040fe20001000000 */
[----:B------:R-:W-:Y:S01]  /*0d10*/  @P4 FMUL R28, R28, 0.25 ;  /* 0x3e8000001c1c4820 */ /* 0x000fe20000400000 */
[----:B------:R-:W-:-:S02]  /*0d20*/  FSEL R27, R19, 1, P4 ;  /* 0x3f800000131b7808 */ /* 0x000fc40002000000 */
[----:B------:R-:W-:Y:S01]  /*0d30*/  FSETP.GEU.AND P2, PT, R31, -126, PT ;  /* 0xc2fc00001f00780b */ /* 0x000fe20003f4e000 */
[----:B------:R-:W1:Y:S01]  /*0d40*/  MUFU.EX2 R29, R24 ;  /* 0x00000018001d7308 */ /* 0x000e620000000800 */
[----:B------:R-:W-:Y:S01]  /*0d50*/  FSETP.GT.AND P4, PT, R12, 8.50705917302346158658e+37, PT ;  /* 0x7e8000000c00780b */ /* 0x000fe20003f84000 */
[----:B------:R-:W-:Y:S01]  /*0d60*/  FMUL R26, R26, 1.4426950216293334961 ;  /* 0x3fb8aa3b1a1a7820 */ /* 0x000fe20000400000 */
[----:B------:R-:W-:Y:S01]  /*0d70*/  FFMA R33, R6, -1.7020000219345092773, RZ ;  /* 0xbfd9db2306217823 */ /* 0x000fe200000000ff */
[----:B------:R-:W-:Y:S01]  /*0d80*/  FFMA R32, R5, -1.7020000219345092773, RZ ;  /* 0xbfd9db2305207823 */ /* 0x000fe200000000ff */
[----:B------:R-:W-:Y:S01]  /*0d90*/  @P3 FMUL R15, R15, 0.25 ;  /* 0x3e8000000f0f3820 */ /* 0x000fe20000400000 */
[----:B------:R-:W-:Y:S01]  /*0da0*/  FSEL R14, R19, 1, P3 ;  /* 0x3f800000130e7808 */ /* 0x000fe20001800000 */
[----:B------:R-:W-:Y:S01]  /*0db0*/  FFMA R35, R4, -1.7020000219345092773, RZ ;  /* 0xbfd9db2304237823 */ /* 0x000fe200000000ff */
[----:B------:R-:W-:Y:S01]  /*0dc0*/  FSETP.GEU.AND P3, PT, R26, -126, PT ;  /* 0xc2fc00001a00780b */ /* 0x000fe20003f6e000 */
[----:B------:R-:W-:Y:S01]  /*0dd0*/  FMUL R33, R33, 1.4426950216293334961 ;  /* 0x3fb8aa3b21217820 */ /* 0x000fe20000400000 */
[----:B------:R-:W-:Y:S01]  /*0de0*/  FMUL R32, R32, 1.4426950216293334961 ;  /* 0x3fb8aa3b20207820 */ /* 0x000fe20000400000 */
[----:B------:R-:W-:Y:S01]  /*0df0*/  FMUL R35, R35, 1.4426950216293334961 ;  /* 0x3fb8aa3b23237820 */ /* 0x000fe20000400000 */
[----:B------:R-:W-:Y:S01]  /*0e00*/  @!P2 FMUL R31, R31, 0.5 ;  /* 0x3f0000001f1fa820 */ /* 0x000fe20000400000 */
[----:B------:R-:W-:Y:S01]  /*0e10*/  FSEL R13, R19, 1, P4 ;  /* 0x3f800000130d7808 */ /* 0x000fe20002000000 */
[----:B------:R-:W-:Y:S01]  /*0e20*/  @P4 FMUL R12, R12, 0.25 ;  /* 0x3e8000000c0c4820 */ /* 0x000fe20000400000 */
[----:B0-----:R-:W-:Y:S01]  /*0e30*/  @!P5 FMUL R30, R30, R30 ;  /* 0x0000001e1e1ed220 */ /* 0x001fe20000400000 */
[----:B------:R-:W-:Y:S01]  /*0e40*/  FSETP.GEU.AND P4, PT, R33, -126, PT ;  /* 0xc2fc00002100780b */ /* 0x000fe20003f8e000 */
[----:B-1----:R-:W-:Y:S01]  /*0e50*/  @!P6 FMUL R29, R29, R29 ;  /* 0x0000001d1d1de220 */ /* 0x002fe20000400000 */
[----:B------:R-:W-:-:S02]  /*0e60*/  FSETP.GEU.AND P5, PT, R32, -126, PT ;  /* 0xc2fc00002000780b */ /* 0x000fc40003fae000 */
[----:B------:R-:W-:Y:S01]  /*0e70*/  FSETP.GEU.AND P6, PT, R35, -126, PT ;  /* 0xc2fc00002300780b */ /* 0x000fe20003fce000 */
[----:B------:R-:W0:Y:S01]  /*0e80*/  MUFU.EX2 R31, R31 ;  /* 0x0000001f001f7308 */ /* 0x000e220000000800 */
[----:B------:R-:W-:-:S07]  /*0e90*/  @!P3 FMUL R26, R26, 0.5 ;  /* 0x3f0000001a1ab820 */ /* 0x000fce0000400000 */
[----:B------:R-:W1:Y:S01]  /*0ea0*/  MUFU.EX2 R26, R26 ;  /* 0x0000001a001a7308 */ /* 0x000e620000000800 */
[----:B------:R-:W-:Y:S01]  /*0eb0*/  @!P4 FMUL R33, R33, 0.5 ;  /* 0x3f0000002121c820 */ /* 0x000fe20000400000 */
[----:B------:R-:W-:Y:S02]  /*0ec0*/  @!P5 FMUL R32, R32, 0.5 ;  /* 0x3f0000002020d820 */ /* 0x000fe40000400000 */
[----:B------:R-:W-:-:S04]  /*0ed0*/  @!P6 FMUL R35, R35, 0.5 ;  /* 0x3f0000002323e820 */ /* 0x000fc80000400000 */
[----:B------:R-:W2:Y:S01]  /*0ee0*/  MUFU.EX2 R33, R33 ;  /* 0x0000002100217308 */ /* 0x000ea20000000800 */
[----:B0-----:R-:W-:Y:S01]  /*0ef0*/  @!P2 FMUL R31, R31, R31 ;  /* 0x0000001f1f1fa220 */ /* 0x001fe20000400000 */
[----:B------:R-:W-:-:S06]  /*0f00*/  FADD R29, R29, 1 ;  /* 0x3f8000001d1d7421 */ /* 0x000fcc0000000000 */
[----:B------:R-:W0:Y:S01]  /*0f10*/  MUFU.EX2 R32, R32 ;  /* 0x0000002000207308 */ /* 0x000e220000000800 */
[----:B------:R-:W-:-:S07]  /*0f20*/  FADD R31, R31, 1 ;  /* 0x3f8000001f1f7421 */ /* 0x000fce0000000000 */
[----:B------:R-:W3:Y:S01]  /*0f30*/  MUFU.EX2 R24, R35 ;  /* 0x0000002300187308 */ /* 0x000ee20000000800 */
[----:B-1----:R-:W-:Y:S01]  /*0f40*/  @!P3 FMUL R26, R26, R26 ;  /* 0x0000001a1a1ab220 */ /* 0x002fe20000400000 */
[----:B------:R-:W-:Y:S02]  /*0f50*/  FSETP.GT.AND P2, PT, R29, 8.50705917302346158658e+37, PT ;  /* 0x7e8000001d00780b */ /* 0x000fe40003f44000 */
[----:B------:R-:W-:-:S04]  /*0f60*/  FSETP.GT.AND P3, PT, R31, 8.50705917302346158658e+37, PT ;  /* 0x7e8000001f00780b */ /* 0x000fc80003f64000 */
[----:B------:R-:W1:Y:S01]  /*0f70*/  MUFU.RCP R34, R34 ;  /* 0x0000002200227308 */ /* 0x000e620000001000 */
[----:B------:R-:W-:Y:S01]  /*0f80*/  FADD R26, R26, 1 ;  /* 0x3f8000001a1a7421 */ /* 0x000fe20000000000 */
[----:B--2---:R-:W-:Y:S01]  /*0f90*/  @!P4 FMUL R33, R33, R33 ;  /* 0x000000212121c220 */ /* 0x004fe20000400000 */
[----:B0-----:R-:W-:Y:S01]  /*0fa0*/  @!P5 FMUL R32, R32, R32 ;  /* 0x000000202020d220 */ /* 0x001fe20000400000 */
[----:B------:R-:W-:Y:S01]  /*0fb0*/  FADD R30, R30, 1 ;  /* 0x3f8000001e1e7421 */ /* 0x000fe20000000000 */
[----:B---3--:R-:W-:Y:S01]  /*0fc0*/  @!P6 FMUL R24, R24, R24 ;  /* 0x000000181818e220 */ /* 0x008fe20000400000 */
[----:B------:R-:W-:Y:S01]  /*0fd0*/  FADD R33, R33, 1 ;  /* 0x3f80000021217421 */ /* 0x000fe20000000000 */
[----:B------:R-:W-:Y:S01]  /*0fe0*/  FADD R32, R32, 1 ;  /* 0x3f80000020207421 */ /* 0x000fe20000000000 */
[----:B------:R-:W-:Y:S01]  /*0ff0*/  FSETP.GT.AND P4, PT, R26, 8.50705917302346158658e+37, PT ;  /* 0x7e8000001a00780b */ /* 0x000fe20003f84000 */
[----:B------:R-:W-:Y:S01]  /*1000*/  FADD R24, R24, 1 ;  /* 0x3f80000018187421 */ /* 0x000fe20000000000 */
[----:B------:R-:W-:Y:S01]  /*1010*/  @P2 FMUL R29, R29, 0.25 ;  /* 0x3e8000001d1d2820 */ /* 0x000fe20000400000 */
[----:B------:R-:W-:Y:S01]  /*1020*/  @P3 FMUL R31, R31, 0.25 ;  /* 0x3e8000001f1f3820 */ /* 0x000fe20000400000 */
[C---:B------:R-:W-:Y:S01]  /*1030*/  FSEL R36, R19.reuse, 1, P3 ;  /* 0x3f80000013247808 */ /* 0x040fe20001800000 */
[----:B-1----:R-:W-:Y:S01]  /*1040*/  FMUL R25, R34, R25 ;  /* 0x0000001922197220 */ /* 0x002fe20000400000 */
[----:B------:R-:W-:-:S02]  /*1050*/  FSEL R34, R19, 1, P2 ;  /* 0x3f80000013227808 */ /* 0x000fc40001000000 */
[----:B------:R-:W-:Y:S02]  /*1060*/  FSETP.GT.AND P5, PT, R30, 8.50705917302346158658e+37, PT ;  /* 0x7e8000001e00780b */ /* 0x000fe40003fa4000 */
[----:B------:R-:W-:Y:S02]  /*1070*/  FSETP.GT.AND P2, PT, R33, 8.50705917302346158658e+37, PT ;  /* 0x7e8000002100780b */ /* 0x000fe40003f44000 */
[----:B------:R-:W-:Y:S02]  /*1080*/  FSETP.GT.AND P6, PT, R32, 8.50705917302346158658e+37, PT ;  /* 0x7e8000002000780b */ /* 0x000fe40003fc4000 */
[----:B------:R-:W-:Y:S01]  /*1090*/  FSETP.GT.AND P3, PT, R24, 8.50705917302346158658e+37, PT ;  /* 0x7e8000001800780b */ /* 0x000fe20003f64000 */
[----:B------:R-:W0:Y:S01]  /*10a0*/  MUFU.RCP R28, R28 ;  /* 0x0000001c001c7308 */ /* 0x000e220000001000 */
[----:B------:R-:W-:-:S07]  /*10b0*/  @P4 FMUL R26, R26, 0.25 ;  /* 0x3e8000001a1a4820 */ /* 0x000fce0000400000 */
[----:B------:R-:W1:Y:S01]  /*10c0*/  MUFU.RCP R15, R15 ;  /* 0x0000000f000f7308 */ /* 0x000e620000001000 */
[----:B------:R-:W-:Y:S01]  /*10d0*/  @P5 FMUL R30, R30, 0.25 ;  /* 0x3e8000001e1e5820 */ /* 0x000fe20000400000 */
[----:B------:R-:W-:Y:S01]  /*10e0*/  @P2 FMUL R33, R33, 0.25 ;  /* 0x3e80000021212820 */ /* 0x000fe20000400000 */
[----:B------:R-:W-:-:S05]  /*10f0*/  @P6 FMUL R32, R32, 0.25 ;  /* 0x3e80000020206820 */ /* 0x000fca0000400000 */
[----:B------:R-:W2:Y:S01]  /*1100*/  MUFU.RCP R12, R12 ;  /* 0x0000000c000c7308 */ /* 0x000ea20000001000 */
[----:B------:R-:W-:-:S07]  /*1110*/  @P3 FMUL R24, R24, 0.25 ;  /* 0x3e80000018183820 */ /* 0x000fce0000400000 */
[----:B------:R-:W3:Y:S08]  /*1120*/  MUFU.RCP R29, R29 ;  /* 0x0000001d001d7308 */ /* 0x000ef00000001000 */
[----:B------:R-:W4:Y:S08]  /*1130*/  MUFU.RCP R31, R31 ;  /* 0x0000001f001f7308 */ /* 0x000f300000001000 */
[----:B------:R-:W5:Y:S01]  /*1140*/  MUFU.RCP R26, R26 ;  /* 0x0000001a001a7308 */ /* 0x000f620000001000 */
[----:B0-----:R-:W-:Y:S01]  /*1150*/  FMUL R28, R28, R27 ;  /* 0x0000001b1c1c7220 */ /* 0x001fe20000400000 */
[----:B-1----:R-:W-:Y:S01]  /*1160*/  FMUL R15, R15, R14 ;  /* 0x0000000e0f0f7220 */ /* 0x002fe20000400000 */
[----:B--2---:R-:W-:-:S05]  /*1170*/  FMUL R13, R12, R13 ;  /* 0x0000000d0c0d7220 */ /* 0x004fca0000400000 */
[----:B------:R-:W0:Y:S01]  /*1180*/  MUFU.RCP R30, R30 ;  /* 0x0000001e001e7308 */ /* 0x000e220000001000 */
[----:B------:R-:W-:-:S07]  /*1190*/  FSEL R27, R19, 1, P4 ;  /* 0x3f800000131b7808 */ /* 0x000fce0002000000 */
[----:B------:R-:W1:Y:S08]  /*11a0*/  MUFU.RCP R33, R33 ;  /* 0x0000002100217308 */ /* 0x000e700000001000 */
[----:B------:R-:W2:Y:S08]  /*11b0*/  MUFU.RCP R32, R32 ;  /* 0x0000002000207308 */ /* 0x000eb00000001000 */
[----:B------:R-:W1:Y:S01]  /*11c0*/  MUFU.RCP R24, R24 ;  /* 0x0000001800187308 */ /* 0x000e620000001000 */
[----:B------:R-:W-:Y:S01]  /*11d0*/  FMUL R25, R0, R25 ;  /* 0x0000001900197220 */ /* 0x000fe20000400000 */
[----:B------:R-:W-:Y:S01]  /*11e0*/  FMUL R28, R3, R28 ;  /* 0x0000001c031c7220 */ /* 0x000fe20000400000 */
[----:B------:R-:W-:Y:S01]  /*11f0*/  FMUL R3, R2, R15 ;  /* 0x0000000f02037220 */ /* 0x000fe20000400000 */
[----:B------:R-:W-:Y:S01]  /*1200*/  FMUL R0, R8, R13 ;  /* 0x0000000d08007220 */ /* 0x000fe20000400000 */
[----:B------:R-:W-:-:S02]  /*1210*/  FSEL R15, R19, 1, P5 ;  /* 0x3f800000130f7808 */ /* 0x000fc40002800000 */
[C---:B------:R-:W-:Y:S02]  /*1220*/  FSEL R8, R19.reuse, 1, P2 ;  /* 0x3f80000013087808 */ /* 0x040fe40001000000 */
[----:B------:R-:W-:Y:S01]  /*1230*/  FSEL R13, R19, 1, P6 ;  /* 0x3f800000130d7808 */ /* 0x000fe20003000000 */
[----:B---3--:R-:W-:Y:S01]  /*1240*/  FMUL R2, R29, R34 ;  /* 0x000000221d027220 */ /* 0x008fe20000400000 */
[----:B------:R-:W-:Y:S01]  /*1250*/  FSEL R19, R19, 1, P3 ;  /* 0x3f80000013137808 */ /* 0x000fe20001800000 */
[----:B----4-:R-:W-:Y:S01]  /*1260*/  FMUL R12, R31, R36 ;  /* 0x000000241f0c7220 */ /* 0x010fe20000400000 */
[----:B-----5:R-:W-:Y:S01]  /*1270*/  FMUL R27, R26, R27 ;  /* 0x0000001b1a1b7220 */ /* 0x020fe20000400000 */
[----:B0-----:R-:W-:Y:S01]  /*1280*/  FMUL R30, R30, R15 ;  /* 0x0000000f1e1e7220 */ /* 0x001fe20000400000 */
[----:B------:R-:W-:Y:S01]  /*1290*/  FMUL R2, R9, R2 ;  /* 0x0000000209027220 */ /* 0x000fe20000400000 */
[----:B-1----:R-:W-:Y:S01]  /*12a0*/  FMUL R33, R33, R8 ;  /* 0x0000000821217220 */ /* 0x002fe20000400000 */
[----:B------:R-:W-:Y:S01]  /*12b0*/  FMUL R12, R11, R12 ;  /* 0x0000000c0b0c7220 */ /* 0x000fe20000400000 */
[----:B--2---:R-:W-:Y:S01]  /*12c0*/  FMUL R32, R32, R13 ;  /* 0x0000000d20207220 */ /* 0x004fe20000400000 */
[----:B------:R-:W-:Y:S01]  /*12d0*/  FMUL R27, R10, R27 ;  /* 0x0000001b0a1b7220 */ /* 0x000fe20000400000 */
[----:B------:R-:W-:Y:S01]  /*12e0*/  FMUL R19, R24, R19 ;  /* 0x0000001318137220 */ /* 0x000fe20000400000 */
[----:B------:R-:W-:-:S02]  /*12f0*/  F2FP.BF16.PACK_AB R8, R18, R23 ;  /* 0x000000171208723e */ /* 0x000fc400000010ff */
[----:B------:R-:W-:Y:S02]  /*1300*/  F2FP.BF16.PACK_AB R9, R25, R22 ;  /* 0x000000161909723e */ /* 0x000fe400000010ff */
[----:B------:R-:W-:Y:S02]  /*1310*/  F2FP.BF16.PACK_AB R10, R28, R21 ;  /* 0x000000151c0a723e */ /* 0x000fe400000010ff */
[----:B------:R-:W-:Y:S01]  /*1320*/  F2FP.BF16.PACK_AB R11, R3, R20 ;  /* 0x00000014030b723e */ /* 0x000fe200000010ff */
[----:B------:R-:W-:Y:S01]  /*1330*/  FMUL R7, R7, R30 ;  /* 0x0000001e07077220 */ /* 0x000fe20000400000 */
[----:B------:R-:W-:Y:S01]  /*1340*/  FMUL R33, R6, R33 ;  /* 0x0000002106217220 */ /* 0x000fe20000400000 */
[----:B------:R-:W-:Y:S01]  /*1350*/  FMUL R5, R5, R32 ;  /* 0x0000002005057220 */ /* 0x000fe20000400000 */
[----:B------:R-:W-:Y:S01]  /*1360*/  FMUL R4, R4, R19 ;  /* 0x0000001304047220 */ /* 0x000fe20000400000 */
[----:B------:R0:W-:Y:S01]  /*1370*/  @!P1 STG.E.128 [R16.64], R8 ;  /* 0x0000000810009986 */ /* 0x0001e2000c101d04 */
[----:B------:R-:W-:-:S02]  /*1380*/  F2FP.BF16.PACK_AB R24, R7, R0 ;  /* 0x000000000718723e */ /* 0x000fc400000010ff */
[----:B------:R-:W-:Y:S02]  /*1390*/  F2FP.BF16.PACK_AB R25, R33, R2 ;  /* 0x000000022119723e */ /* 0x000fe400000010ff */
[----:B------:R-:W-:Y:S02]  /*13a0*/  F2FP.BF16.PACK_AB R26, R5, R12 ;  /* 0x0000000c051a723e */ /* 0x000fe400000010ff */
[----:B------:R-:W-:Y:S01]  /*13b0*/  F2FP.BF16.PACK_AB R27, R4, R27 ;  /* 0x0000001b041b723e */ /* 0x000fe200000010ff */
[----:B------:R-:W-:Y:S06]  /*13c0*/  @P0 EXIT ;  /* 0x000000000000094d */ /* 0x000fec0003800000 */
[----:B------:R-:W-:Y:S01]  /*13d0*/  STG.E.128 [R16.64+0x1000], R24 ;  /* 0x0010001810007986 */ /* 0x000fe2000c101d04 */
[----:B------:R-:W-:Y:S05]  /*13e0*/  EXIT ;  /* 0x000000000000794d */ /* 0x000fea0003800000 */
.L_x_0:
[----:B------:R-:W-:-:S00]  /*13f0*/  BRA `(.L_x_0) ;  /* 0xfffffff000007947 */ /* 0x000fc0000383ffff */
[----:B------:R-:W-:-:S00]  /*1400*/  NOP ;  /* 0x0000000000007918 */ /* 0x000fc00000000000 */
[----:B------:R-:W-:-:S00]  /*1410*/  NOP ;  /* 0x0000000000007918 */ /* 0x000fc00000000000 */
[----:B------:R-:W-:-:S00]  /*1420*/  NOP ;  /* 0x0000000000007918 */ /* 0x000fc00000000000 */
[----:B------:R-:W-:-:S00]  /*1430*/  NOP ;  /* 0x0000000000007918 */ /* 0x000fc00000000000 */
[----:B------:R-:W-:-:S00]  /*1440*/  NOP ;  /* 0x0000000000007918 */ /* 0x000fc00000000000 */
[----:B------:R-:W-:-:S00]  /*1450*/  NOP ;  /* 0x0000000000007918 */ /* 0x000fc00000000000 */
[----:B------:R-:W-:-:S00]  /*1460*/  NOP ;  /* 0x0000000000007918 */ /* 0x000fc00000000000 */
[----:B------:R-:W-:-:S00]  /*1470*/  NOP ;  /* 0x0000000000007918 */ /* 0x000fc00000000000 */
.L_x_1:
